	.headerflags	@"EF_CUDA_TEXMODE_UNIFIED EF_CUDA_64BIT_ADDRESS EF_CUDA_ACCELERATORS EF_CUDA_SM90 EF_CUDA_VIRTUAL_SM(EF_CUDA_SM90)"
	.elftype	@"ET_EXEC"


//--------------------- .nv.info                  --------------------------
	.section	.nv.info,"",@"SHT_CUDA_INFO"
	.align	4


	//----- nvinfo : EIATTR_REGCOUNT
	.align		4
        /*0000*/ 	.byte	0x04, 0x2f
        /*0002*/ 	.short	(.L_3 - .L_2)
	.align		4
.L_2:
        /*0004*/ 	.word	index@(triton_poi_fused__native_batch_norm_legit_no_training_add_relu_48)
        /*0008*/ 	.word	0x00000020


	//----- nvinfo : EIATTR_MIN_STACK_SIZE
	.align		4
.L_3:
        /*000c*/ 	.byte	0x04, 0x12
        /*000e*/ 	.short	(.L_5 - .L_4)
	.align		4
.L_4:
        /*0010*/ 	.word	index@(triton_poi_fused__native_batch_norm_legit_no_training_add_relu_48)
        /*0014*/ 	.word	0x00000000


	//----- nvinfo : EIATTR_FRAME_SIZE
	.align		4
.L_5:
        /*0018*/ 	.byte	0x04, 0x11
        /*001a*/ 	.short	(.L_7 - .L_6)
	.align		4
.L_6:
        /*001c*/ 	.word	index@(triton_poi_fused__native_batch_norm_legit_no_training_add_relu_48)
        /*0020*/ 	.word	0x00000000


	//----- nvinfo : EIATTR_MIN_STACK_SIZE
	.align		4
.L_7:
        /*0024*/ 	.byte	0x04, 0x12
        /*0026*/ 	.short	(.L_9 - .L_8)
	.align		4
.L_8:
        /*0028*/ 	.word	index@(triton_poi_fused__native_batch_norm_legit_no_training_add_relu_48)
        /*002c*/ 	.word	0x00000000
.L_9:


//--------------------- .nv.info.triton_poi_fused__native_batch_norm_legit_no_training_add_relu_48 --------------------------
	.section	.nv.info.triton_poi_fused__native_batch_norm_legit_no_training_add_relu_48,"",@"SHT_CUDA_INFO"
	.sectionflags	@""
	.align	4


	//----- nvinfo : EIATTR_CUDA_API_VERSION
	.align		4
        /*0000*/ 	.byte	0x04, 0x37
        /*0002*/ 	.short	(.L_11 - .L_10)
.L_10:
        /*0004*/ 	.word	0x0000007c


	//----- nvinfo : EIATTR_KPARAM_INFO
	.align		4
.L_11:
        /*0008*/ 	.byte	0x04, 0x17
        /*000a*/ 	.short	(.L_13 - .L_12)
.L_12:
        /*000c*/ 	.word	0x00000000
        /*0010*/ 	.short	0x0009
        /*0012*/ 	.short	0x0044
        /*0014*/ 	.byte	0x00, 0xf0, 0x11, 0x00


	//----- nvinfo : EIATTR_KPARAM_INFO
	.align		4
.L_13:
        /*0018*/ 	.byte	0x04, 0x17
        /*001a*/ 	.short	(.L_15 - .L_14)
.L_14:
        /*001c*/ 	.word	0x00000000
        /*0020*/ 	.short	0x0008
        /*0022*/ 	.short	0x0040
        /*0024*/ 	.byte	0x00, 0xf0, 0x11, 0x00


	//----- nvinfo : EIATTR_KPARAM_INFO
	.align		4
.L_15:
        /*0028*/ 	.byte	0x04, 0x17
        /*002a*/ 	.short	(.L_17 - .L_16)
.L_16:
        /*002c*/ 	.word	0x00000000
        /*0030*/ 	.short	0x0007
        /*0032*/ 	.short	0x0038
        /*0034*/ 	.byte	0x00, 0xf4, 0x21, 0x00


	//----- nvinfo : EIATTR_KPARAM_INFO
	.align		4
.L_17:
        /*0038*/ 	.byte	0x04, 0x17
        /*003a*/ 	.short	(.L_19 - .L_18)
.L_18:
        /*003c*/ 	.word	0x00000000
        /*0040*/ 	.short	0x0006
        /*0042*/ 	.short	0x0030
        /*0044*/ 	.byte	0x00, 0xf4, 0x21, 0x00


	//----- nvinfo : EIATTR_KPARAM_INFO
	.align		4
.L_19:
        /*0048*/ 	.byte	0x04, 0x17
        /*004a*/ 	.short	(.L_21 - .L_20)
.L_20:
        /*004c*/ 	.word	0x00000000
        /*0050*/ 	.short	0x0005
        /*0052*/ 	.short	0x0028
        /*0054*/ 	.byte	0x00, 0xf4, 0x21, 0x00


	//----- nvinfo : EIATTR_KPARAM_INFO
	.align		4
.L_21:
        /*0058*/ 	.byte	0x04, 0x17
        /*005a*/ 	.short	(.L_23 - .L_22)
.L_22:
        /*005c*/ 	.word	0x00000000
        /*0060*/ 	.short	0x0004
        /*0062*/ 	.short	0x0020
        /*0064*/ 	.byte	0x00, 0xf4, 0x21, 0x00


	//----- nvinfo : EIATTR_KPARAM_INFO
	.align		4
.L_23:
        /*0068*/ 	.byte	0x04, 0x17
        /*006a*/ 	.short	(.L_25 - .L_24)
.L_24:
        /*006c*/ 	.word	0x00000000
        /*0070*/ 	.short	0x0003
        /*0072*/ 	.short	0x0018
        /*0074*/ 	.byte	0x00, 0xf4, 0x21, 0x00


	//----- nvinfo : EIATTR_KPARAM_INFO
	.align		4
.L_25:
        /*0078*/ 	.byte	0x04, 0x17
        /*007a*/ 	.short	(.L_27 - .L_26)
.L_26:
        /*007c*/ 	.word	0x00000000
        /*0080*/ 	.short	0x0002
        /*0082*/ 	.short	0x0010
        /*0084*/ 	.byte	0x00, 0xf4, 0x21, 0x00


	//----- nvinfo : EIATTR_KPARAM_INFO
	.align		4
.L_27:
        /*0088*/ 	.byte	0x04, 0x17
        /*008a*/ 	.short	(.L_29 - .L_28)
.L_28:
        /*008c*/ 	.word	0x00000000
        /*0090*/ 	.short	0x0001
        /*0092*/ 	.short	0x0008
        /*0094*/ 	.byte	0x00, 0xf4, 0x21, 0x00


	//----- nvinfo : EIATTR_KPARAM_INFO
	.align		4
.L_29:
        /*0098*/ 	.byte	0x04, 0x17
        /*009a*/ 	.short	(.L_31 - .L_30)
.L_30:
        /*009c*/ 	.word	0x00000000
        /*00a0*/ 	.short	0x0000
        /*00a2*/ 	.short	0x0000
        /*00a4*/ 	.byte	0x00, 0xf4, 0x21, 0x00


	//----- nvinfo : EIATTR_SPARSE_MMA_MASK
	.align		4
.L_31:
        /*00a8*/ 	.byte	0x03, 0x50
        /*00aa*/ 	.short	0x0000


	//----- nvinfo : EIATTR_MAXREG_COUNT
	.align		4
        /*00ac*/ 	.byte	0x03, 0x1b
        /*00ae*/ 	.short	0x00ff


	//----- nvinfo : EIATTR_EXIT_INSTR_OFFSETS
	.align		4
        /*00b0*/ 	.byte	0x04, 0x1c
        /*00b2*/ 	.short	(.L_33 - .L_32)


	//   ....[0]....
.L_32:
        /*00b4*/ 	.word	0x000007b0


	//   ....[1]....
        /*00b8*/ 	.word	0x00000800


	//----- nvinfo : EIATTR_REQNTID
	.align		4
.L_33:
        /*00bc*/ 	.byte	0x04, 0x10
        /*00be*/ 	.short	(.L_35 - .L_34)
.L_34:
        /*00c0*/ 	.word	0x00000080
        /*00c4*/ 	.word	0x00000001
        /*00c8*/ 	.word	0x00000001


	//----- nvinfo : EIATTR_CBANK_PARAM_SIZE
	.align		4
.L_35:
        /*00cc*/ 	.byte	0x03, 0x19
        /*00ce*/ 	.short	0x0048


	//----- nvinfo : EIATTR_PARAM_CBANK
	.align		4
        /*00d0*/ 	.byte	0x04, 0x0a
        /*00d2*/ 	.short	(.L_37 - .L_36)
	.align		4
.L_36:
        /*00d4*/ 	.word	index@(.nv.constant0.triton_poi_fused__native_batch_norm_legit_no_training_add_relu_48)
        /*00d8*/ 	.short	0x0210
        /*00da*/ 	.short	0x0048


	//----- nvinfo : EIATTR_SW_WAR
	.align		4
.L_37:
        /*00dc*/ 	.byte	0x04, 0x36
        /*00de*/ 	.short	(.L_39 - .L_38)
.L_38:
        /*00e0*/ 	.word	0x00000008
.L_39:


//--------------------- .nv.callgraph             --------------------------
	.section	.nv.callgraph,"",@"SHT_CUDA_CALLGRAPH"
	.align	4
	.sectionentsize	8
	.align		4
        /*0000*/ 	.word	0x00000000
	.align		4
        /*0004*/ 	.word	0xffffffff
	.align		4
        /*0008*/ 	.word	0x00000000
	.align		4
        /*000c*/ 	.word	0xfffffffe
	.align		4
        /*0010*/ 	.word	0x00000000
	.align		4
        /*0014*/ 	.word	0xfffffffd
	.align		4
        /*0018*/ 	.word	0x00000000
	.align		4
        /*001c*/ 	.word	0xfffffffc


//--------------------- .nv.constant4             --------------------------
	.section	.nv.constant4,"a",@progbits
	.align	8
	.align		8
.nv.constant4:
        /*0000*/ 	.dword	_$_str
	.align		8
        /*0008*/ 	.dword	_$_str_$_2


//--------------------- .text.triton_poi_fused__native_batch_norm_legit_no_training_add_relu_48 --------------------------
	.section	.text.triton_poi_fused__native_batch_norm_legit_no_training_add_relu_48,"ax",@progbits
	.sectionflags	@"SHF_BARRIERS=1"
	.align	128
        .global         triton_poi_fused__native_batch_norm_legit_no_training_add_relu_48
        .type           triton_poi_fused__native_batch_norm_legit_no_training_add_relu_48,@function
        .size           triton_poi_fused__native_batch_norm_legit_no_training_add_relu_48,(.L_x_1 - triton_poi_fused__native_batch_norm_legit_no_training_add_relu_48)
        .other          triton_poi_fused__native_batch_norm_legit_no_training_add_relu_48,@"STO_CUDA_ENTRY STV_DEFAULT"
triton_poi_fused__native_batch_norm_legit_no_training_add_relu_48:
.text.triton_poi_fused__native_batch_norm_legit_no_training_add_relu_48:
[----:B------:R-:W0:Y:S01]  /*0000*/  LDC R1, c[0x0][0x28] ;  /* 0x00000a00ff017b82 */ /* 0x000e220000000800 */
[----:B------:R-:W1:Y:S07]  /*0010*/  S2R R19, SR_TID.X ;  /* 0x0000000000137919 */ /* 0x000e6e0000002100 */
[----:B------:R-:W2:Y:S01]  /*0020*/  LDC.64 R6, c[0x0][0x220] ;  /* 0x00008800ff067b82 */ /* 0x000ea20000000a00 */
[----:B------:R-:W-:Y:S01]  /*0030*/  ULDC.64 UR6, c[0x0][0x208] ;  /* 0x0000820000067ab9 */ /* 0x000fe20000000a00 */
[----:B------:R-:W3:Y:S01]  /*0040*/  S2R R18, SR_CTAID.Y ;  /* 0x0000000000127919 */ /* 0x000ee20000002600 */
[----:B------:R-:W4:Y:S05]  /*0050*/  S2R R8, SR_CTAID.X ;  /* 0x0000000000087919 */ /* 0x000f2a0000002500 */
[----:B------:R-:W5:Y:S08]  /*0060*/  LDC.64 R16, c[0x0][0x218] ;  /* 0x00008600ff107b82 */ /* 0x000f700000000a00 */
[----:B------:R-:W4:Y:S08]  /*0070*/  LDC.64 R20, c[0x0][0x210] ;  /* 0x00008400ff147b82 */ /* 0x000f300000000a00 */
[----:B------:R-:W5:Y:S01]  /*0080*/  LDC.64 R14, c[0x0][0x228] ;  /* 0x00008a00ff0e7b82 */ /* 0x000f620000000a00 */
[----:B-1----:R-:W-:-:S07]  /*0090*/  SHF.L.U32 R9, R19, 0x1, RZ ;  /* 0x0000000113097819 */ /* 0x002fce00000006ff */
[----:B------:R-:W1:Y:S01]  /*00a0*/  LDC.64 R10, c[0x0][0x230] ;  /* 0x00008c00ff0a7b82 */ /* 0x000e620000000a00 */
[----:B------:R-:W-:-:S04]  /*00b0*/  LOP3.LUT R9, R9, 0xfe, RZ, 0xc0, !PT ;  /* 0x000000fe09097812 */ /* 0x000fc800078ec0ff */
[----:B---3--:R-:W-:-:S04]  /*00c0*/  PRMT R0, R9, 0x6540, R18 ;  /* 0x0000654009007816 */ /* 0x008fc80000000012 */
[C---:B------:R-:W-:Y:S01]  /*00d0*/  ISETP.GE.AND P2, PT, R0.reuse, 0x1a0, PT ;  /* 0x000001a00000780c */ /* 0x040fe20003f46270 */
[----:B------:R-:W-:-:S05]  /*00e0*/  IMAD.HI R2, R0, 0x4ec4ec4f, RZ ;  /* 0x4ec4ec4f00027827 */ /* 0x000fca00078e02ff */
[----:B------:R-:W-:-:S04]  /*00f0*/  SHF.R.U32.HI R3, RZ, 0x1f, R2 ;  /* 0x0000001fff037819 */ /* 0x000fc80000011602 */
[----:B------:R-:W-:Y:S02]  /*0100*/  LEA.HI.SX32 R5, R2, R3, 0x1b ;  /* 0x0000000302057211 */ /* 0x000fe400078fdaff */
[----:B------:R-:W-:-:S03]  /*0110*/  CS2R R2, SRZ ;  /* 0x0000000000027805 */ /* 0x000fc6000001ff00 */
[----:B------:R-:W-:-:S04]  /*0120*/  IMAD R13, R5, -0x68, R0 ;  /* 0xffffff98050d7824 */ /* 0x000fc800078e0200 */
[----:B--2---:R-:W-:-:S05]  /*0130*/  IMAD.WIDE R6, R13, 0x4, R6 ;  /* 0x000000040d067825 */ /* 0x004fca00078e0206 */
[----:B------:R2:W3:Y:S01]  /*0140*/  @!P2 LDG.E.EL.64 R2, desc[UR6][R6.64] ;  /* 0x000000060602a981 */ /* 0x0004e2000c2e1b00 */
[C---:B----4-:R-:W-:Y:S01]  /*0150*/  ISETP.GE.AND P0, PT, R8.reuse, 0x10, PT ;  /* 0x000000100800780c */ /* 0x050fe20003f06270 */
[----:B------:R-:W-:Y:S02]  /*0160*/  IMAD R4, R8, 0x68, R13 ;  /* 0x0000006808047824 */ /* 0x000fe400078e020d */
[----:B-----5:R-:W-:Y:S01]  /*0170*/  IMAD.WIDE R16, R13, 0x4, R16 ;  /* 0x000000040d107825 */ /* 0x020fe200078e0210 */
[----:B------:R-:W-:-:S03]  /*0180*/  ISETP.LT.AND P1, PT, R0, 0x1a0, !P0 ;  /* 0x000001a00000780c */ /* 0x000fc60004721270 */
[----:B------:R-:W-:Y:S01]  /*0190*/  IMAD R0, R5, 0x680, R4 ;  /* 0x0000068005007824 */ /* 0x000fe200078e0204 */
[----:B------:R-:W-:Y:S02]  /*01a0*/  CS2R R4, SRZ ;  /* 0x0000000000047805 */ /* 0x000fe4000001ff00 */
[----:B--2---:R-:W-:Y:S01]  /*01b0*/  CS2R R6, SRZ ;  /* 0x0000000000067805 */ /* 0x004fe2000001ff00 */
[----:B0-----:R-:W-:-:S04]  /*01c0*/  IMAD.WIDE R14, R13, 0x4, R14 ;  /* 0x000000040d0e7825 */ /* 0x001fc800078e020e */
[----:B------:R-:W-:Y:S01]  /*01d0*/  IMAD.WIDE R20, R0, 0x4, R20 ;  /* 0x0000000400147825 */ /* 0x000fe200078e0214 */
[----:B------:R0:W2:Y:S03]  /*01e0*/  @!P2 LDG.E.EL.64 R4, desc[UR6][R16.64] ;  /* 0x000000061004a981 */ /* 0x0000a6000c2e1b00 */
[----:B-1----:R-:W-:Y:S01]  /*01f0*/  IMAD.WIDE R22, R13, 0x4, R10 ;  /* 0x000000040d167825 */ /* 0x002fe200078e020a */
[----:B------:R1:W2:Y:S01]  /*0200*/  @P1 LDG.E.EL.64 R6, desc[UR6][R20.64] ;  /* 0x0000000614061981 */ /* 0x0002a2000c2e1b00 */
[----:B------:R-:W-:Y:S02]  /*0210*/  CS2R R12, SRZ ;  /* 0x00000000000c7805 */ /* 0x000fe4000001ff00 */
[----:B------:R-:W-:Y:S02]  /*0220*/  CS2R R10, SRZ ;  /* 0x00000000000a7805 */ /* 0x000fe4000001ff00 */
[----:B------:R-:W-:-:S02]  /*0230*/  LOP3.LUT R19, R19, 0x7f, RZ, 0xc0, !PT ;  /* 0x0000007f13137812 */ /* 0x000fc400078ec0ff */
[----:B------:R-:W-:Y:S01]  /*0240*/  SHF.L.U32 R24, R18, 0x8, RZ ;  /* 0x0000000812187819 */ /* 0x000fe200000006ff */
[----:B0-----:R-:W0:Y:S01]  /*0250*/  LDC.64 R16, c[0x0][0x238] ;  /* 0x00008e00ff107b82 */ /* 0x001e220000000a00 */
[----:B------:R4:W5:Y:S04]  /*0260*/  @!P2 LDG.E.EL.64 R12, desc[UR6][R14.64] ;  /* 0x000000060e0ca981 */ /* 0x000968000c2e1b00 */
[----:B------:R4:W5:Y:S01]  /*0270*/  @!P2 LDG.E.EL.64 R10, desc[UR6][R22.64] ;  /* 0x00000006160aa981 */ /* 0x000962000c2e1b00 */
[----:B------:R-:W-:Y:S02]  /*0280*/  PRMT R25, R19, 0x6540, R18 ;  /* 0x0000654013197816 */ /* 0x000fe40000000012 */
[----:B------:R-:W-:-:S03]  /*0290*/  LOP3.LUT R27, R24, 0x80, R19, 0xfe, !PT ;  /* 0x00000080181b7812 */ /* 0x000fc600078efe13 */
[----:B-1----:R-:W-:-:S04]  /*02a0*/  IMAD.HI R20, R25, 0x4ec4ec4f, RZ ;  /* 0x4ec4ec4f19147827 */ /* 0x002fc800078e02ff */
[----:B------:R-:W-:Y:S01]  /*02b0*/  IMAD.HI R18, R27, 0x4ec4ec4f, RZ ;  /* 0x4ec4ec4f1b127827 */ /* 0x000fe200078e02ff */
[----:B------:R-:W-:-:S04]  /*02c0*/  SHF.R.U32.HI R21, RZ, 0x1f, R20 ;  /* 0x0000001fff157819 */ /* 0x000fc80000011614 */
[----:B------:R-:W-:Y:S02]  /*02d0*/  SHF.R.U32.HI R29, RZ, 0x1f, R18 ;  /* 0x0000001fff1d7819 */ /* 0x000fe40000011612 */
[----:B------:R-:W-:Y:S02]  /*02e0*/  LEA.HI.SX32 R20, R20, R21, 0x1b ;  /* 0x0000001514147211 */ /* 0x000fe400078fdaff */
[----:B------:R-:W-:Y:S02]  /*02f0*/  LEA.HI.SX32 R18, R18, R29, 0x1b ;  /* 0x0000001d12127211 */ /* 0x000fe400078fdaff */
[----:B----4-:R-:W-:Y:S01]  /*0300*/  IADD3 R14, R8, 0xd00, RZ ;  /* 0x00000d00080e7810 */ /* 0x010fe20007ffe0ff */
[----:B------:R-:W-:Y:S02]  /*0310*/  IMAD R21, R20, -0x68, R25 ;  /* 0xffffff9814157824 */ /* 0x000fe400078e0219 */
[----:B------:R-:W-:Y:S01]  /*0320*/  IMAD R23, R18, -0x68, R27 ;  /* 0xffffff9812177824 */ /* 0x000fe200078e021b */
[----:B------:R-:W-:-:S02]  /*0330*/  ISETP.LT.AND P2, PT, R25, 0x1a0, !P0 ;  /* 0x000001a01900780c */ /* 0x000fc40004741270 */
[-C--:B------:R-:W-:Y:S02]  /*0340*/  LEA R15, R21, R14.reuse, 0x4 ;  /* 0x0000000e150f7211 */ /* 0x080fe400078e20ff */
[----:B------:R-:W-:Y:S02]  /*0350*/  LEA R29, R23, R14, 0x4 ;  /* 0x0000000e171d7211 */ /* 0x000fe400078e20ff */
[----:B------:R-:W-:Y:S01]  /*0360*/  ISETP.LT.AND P0, PT, R27, 0x1a0, !P0 ;  /* 0x000001a01b00780c */ /* 0x000fe20004701270 */
[----:B------:R-:W-:Y:S01]  /*0370*/  IMAD R15, R20, 0x1a00, R15 ;  /* 0x00001a00140f7824 */ /* 0x000fe200078e020f */
[----:B------:R-:W-:Y:S01]  /*0380*/  HFMA2.MMA R22, -RZ, RZ, 0, 0 ;  /* 0x00000000ff167435 */ /* 0x000fe200000001ff */
[----:B------:R-:W-:Y:S01]  /*0390*/  IMAD R29, R18, 0x1a00, R29 ;  /* 0x00001a00121d7824 */ /* 0x000fe200078e021d */
[----:B------:R-:W-:Y:S01]  /*03a0*/  MOV R24, RZ ;  /* 0x000000ff00187202 */ /* 0x000fe20000000f00 */
[----:B0-----:R-:W-:-:S04]  /*03b0*/  IMAD.WIDE R14, R15, 0x4, R16 ;  /* 0x000000040f0e7825 */ /* 0x001fc800078e0210 */
[----:B------:R-:W-:-:S03]  /*03c0*/  IMAD.WIDE R16, R29, 0x4, R16 ;  /* 0x000000041d107825 */ /* 0x000fc600078e0210 */
[----:B------:R0:W4:Y:S04]  /*03d0*/  @P2 LDG.E.EL R22, desc[UR6][R14.64] ;  /* 0x000000060e162981 */ /* 0x000128000c2e1900 */
[----:B------:R-:W4:Y:S01]  /*03e0*/  @P0 LDG.E.EL R24, desc[UR6][R16.64] ;  /* 0x0000000610180981 */ /* 0x000f22000c2e1900 */
[----:B0-----:R-:W-:Y:S01]  /*03f0*/  HFMA2.MMA R15, -RZ, RZ, 1.625, 0 ;  /* 0x3e800000ff0f7435 */ /* 0x001fe200000001ff */
[----:B------:R-:W0:Y:S01]  /*0400*/  S2UR UR5, SR_CgaCtaId ;  /* 0x00000000000579c3 */ /* 0x000e220000008800 */
[----:B------:R-:W-:Y:S02]  /*0410*/  UMOV UR4, 0x400 ;  /* 0x0000040000047882 */ /* 0x000fe40000000000 */
[----:B0-----:R-:W-:Y:S01]  /*0420*/  UPRMT UR4, UR5, 0x654, UR4 ;  /* 0x0000065405047896 */ /* 0x001fe20008000004 */
[----:B------:R-:W-:-:S02]  /*0430*/  LEA R21, R21, R8, 0x4 ;  /* 0x0000000815157211 */ /* 0x000fc400078e20ff */
[----:B------:R-:W-:-:S05]  /*0440*/  LEA R23, R23, R8, 0x4 ;  /* 0x0000000817177211 */ /* 0x000fca00078e20ff */
[----:B------:R-:W-:Y:S02]  /*0450*/  IMAD R23, R18, 0xd00, R23 ;  /* 0x00000d0012177824 */ /* 0x000fe400078e0217 */
[----:B---3--:R-:W-:Y:S01]  /*0460*/  FADD R2, R2, 9.9999997473787516356e-06 ;  /* 0x3727c5ac02027421 */ /* 0x008fe20000000000 */
[----:B------:R-:W-:-:S03]  /*0470*/  FADD R3, R3, 9.9999997473787516356e-06 ;  /* 0x3727c5ac03037421 */ /* 0x000fc60000000000 */
[----:B------:R-:W0:Y:S08]  /*0480*/  MUFU.SQRT R25, R2 ;  /* 0x0000000200197308 */ /* 0x000e300000002000 */
[----:B------:R-:W1:Y:S01]  /*0490*/  MUFU.SQRT R26, R3 ;  /* 0x00000003001a7308 */ /* 0x000e620000002000 */
[C---:B0-----:R-:W-:Y:S02]  /*04a0*/  FSETP.GT.AND P3, PT, R25.reuse, 8.50705917302346158658e+37, PT ;  /* 0x7e8000001900780b */ /* 0x041fe40003f64000 */
[----:B------:R-:W-:-:S02]  /*04b0*/  FSETP.GEU.AND P5, PT, R25, 1.175494350822287508e-38, PT ;  /* 0x008000001900780b */ /* 0x000fc40003fae000 */
[C---:B-1----:R-:W-:Y:S02]  /*04c0*/  FSETP.GT.AND P4, PT, R26.reuse, 8.50705917302346158658e+37, PT ;  /* 0x7e8000001a00780b */ /* 0x042fe40003f84000 */
[----:B------:R-:W-:-:S07]  /*04d0*/  FSETP.GEU.AND P6, PT, R26, 1.175494350822287508e-38, PT ;  /* 0x008000001a00780b */ /* 0x000fce0003fce000 */
[----:B------:R-:W-:-:S04]  /*04e0*/  @P3 FMUL R25, R25, 0.25 ;  /* 0x3e80000019193820 */ /* 0x000fc80000400000 */
[----:B------:R-:W-:Y:S01]  /*04f0*/  @!P5 FMUL R25, R25, 16777216 ;  /* 0x4b8000001919d820 */ /* 0x000fe20000400000 */
[----:B------:R-:W-:-:S04]  /*0500*/  @P4 FMUL R26, R26, 0.25 ;  /* 0x3e8000001a1a4820 */ /* 0x000fc80000400000 */
[----:B------:R-:W-:Y:S01]  /*0510*/  @!P6 FMUL R26, R26, 16777216 ;  /* 0x4b8000001a1ae820 */ /* 0x000fe20000400000 */
[----:B------:R-:W0:Y:S01]  /*0520*/  MUFU.RCP R25, R25 ;  /* 0x0000001900197308 */ /* 0x000e220000001000 */
[----:B------:R-:W-:-:S07]  /*0530*/  FSEL R2, R15, 1, P3 ;  /* 0x3f8000000f027808 */ /* 0x000fce0001800000 */
[----:B------:R-:W1:Y:S01]  /*0540*/  MUFU.RCP R26, R26 ;  /* 0x0000001a001a7308 */ /* 0x000e620000001000 */
[----:B------:R-:W-:Y:S01]  /*0550*/  FSEL R15, R15, 1, P4 ;  /* 0x3f8000000f0f7808 */ /* 0x000fe20002000000 */
[----:B------:R-:W-:-:S04]  /*0560*/  @!P5 FMUL R2, R2, 16777216 ;  /* 0x4b8000000202d820 */ /* 0x000fc80000400000 */
[----:B------:R-:W-:Y:S01]  /*0570*/  @!P6 FMUL R15, R15, 16777216 ;  /* 0x4b8000000f0fe820 */ /* 0x000fe20000400000 */
[----:B0-----:R-:W-:Y:S01]  /*0580*/  FMUL R3, R25, R2 ;  /* 0x0000000219037220 */ /* 0x001fe20000400000 */
[----:B--2---:R-:W-:Y:S01]  /*0590*/  FADD R4, -R4, R6 ;  /* 0x0000000604047221 */ /* 0x004fe20000000100 */
[----:B------:R-:W-:Y:S01]  /*05a0*/  FADD R5, -R5, R7 ;  /* 0x0000000705057221 */ /* 0x000fe20000000100 */
[----:B-1----:R-:W-:Y:S02]  /*05b0*/  FMUL R2, R26, R15 ;  /* 0x0000000f1a027220 */ /* 0x002fe40000400000 */
[----:B------:R-:W-:Y:S02]  /*05c0*/  FMUL R3, R4, R3 ;  /* 0x0000000304037220 */ /* 0x000fe40000400000 */
[----:B------:R-:W-:Y:S02]  /*05d0*/  FMUL R2, R5, R2 ;  /* 0x0000000205027220 */ /* 0x000fe40000400000 */
[----:B-----5:R-:W-:-:S02]  /*05e0*/  FFMA R3, R3, R12, R10 ;  /* 0x0000000c03037223 */ /* 0x020fc4000000000a */
[----:B------:R-:W-:-:S03]  /*05f0*/  FFMA R11, R2, R13, R11 ;  /* 0x0000000d020b7223 */ /* 0x000fc6000000000b */
[----:B------:R-:W-:Y:S02]  /*0600*/  FSETP.GEU.AND P3, PT, R3, RZ, PT ;  /* 0x000000ff0300720b */ /* 0x000fe40003f6e000 */
[----:B------:R-:W-:Y:S02]  /*0610*/  FSETP.GEU.AND P4, PT, R11, RZ, PT ;  /* 0x000000ff0b00720b */ /* 0x000fe40003f8e000 */
[----:B------:R-:W-:Y:S02]  /*0620*/  LEA R4, R9, UR4, 0x3 ;  /* 0x0000000409047c11 */ /* 0x000fe4000f8e18ff */
[----:B------:R-:W-:Y:S02]  /*0630*/  FSEL R5, R3, RZ, P3 ;  /* 0x000000ff03057208 */ /* 0x000fe40001800000 */
[----:B------:R-:W-:-:S03]  /*0640*/  FSEL R11, R11, RZ, P4 ;  /* 0x000000ff0b0b7208 */ /* 0x000fc60002000000 */
[----:B------:R-:W-:Y:S04]  /*0650*/  STS [R4], R5 ;  /* 0x0000000504007388 */ /* 0x000fe80000000800 */
[----:B------:R-:W-:Y:S01]  /*0660*/  STS [R4+0x8], R11 ;  /* 0x0000080b04007388 */ /* 0x000fe20000000800 */
[C---:B------:R-:W-:Y:S02]  /*0670*/  LOP3.LUT R2, R19.reuse, 0x80, RZ, 0xfc, !PT ;  /* 0x0000008013027812 */ /* 0x040fe400078efcff */
[----:B------:R-:W-:Y:S01]  /*0680*/  LEA R10, R19, UR4, 0x3 ;  /* 0x00000004130a7c11 */ /* 0x000fe2000f8e18ff */
[----:B------:R-:W-:Y:S01]  /*0690*/  BAR.SYNC.DEFER_BLOCKING 0x0 ;  /* 0x0000000000007b1d */ /* 0x000fe20000010000 */
[----:B------:R-:W-:-:S07]  /*06a0*/  LEA R12, R2, UR4, 0x3 ;  /* 0x00000004020c7c11 */ /* 0x000fce000f8e18ff */
[----:B------:R-:W0:Y:S01]  /*06b0*/  LDC.64 R2, c[0x0][0x240] ;  /* 0x00009000ff027b82 */ /* 0x000e220000000a00 */
[----:B------:R-:W1:Y:S04]  /*06c0*/  LDS R13, [R10] ;  /* 0x000000000a0d7984 */ /* 0x000e680000000800 */
[----:B------:R-:W2:Y:S01]  /*06d0*/  LDS R15, [R12] ;  /* 0x000000000c0f7984 */ /* 0x000ea20000000800 */
[----:B------:R-:W-:-:S04]  /*06e0*/  IMAD R7, R20, 0xd00, R21 ;  /* 0x00000d0014077824 */ /* 0x000fc800078e0215 */
[----:B0-----:R-:W-:-:S04]  /*06f0*/  IMAD.WIDE R6, R7, 0x4, R2 ;  /* 0x0000000407067825 */ /* 0x001fc800078e0202 */
[----:B------:R-:W-:-:S04]  /*0700*/  IMAD.WIDE R2, R23, 0x4, R2 ;  /* 0x0000000417027825 */ /* 0x000fc800078e0202 */
[----:B------:R-:W-:Y:S01]  /*0710*/  IMAD R19, R19, -0x4, R10 ;  /* 0xfffffffc13137824 */ /* 0x000fe200078e020a */
[----:B-1----:R0:W-:Y:S04]  /*0720*/  @P2 STG.E desc[UR6][R6.64], R13 ;  /* 0x0000000d06002986 */ /* 0x0021e8000c101906 */
[----:B--2---:R0:W-:Y:S01]  /*0730*/  @P0 STG.E desc[UR6][R2.64], R15 ;  /* 0x0000000f02000986 */ /* 0x0041e2000c101906 */
[----:B----4-:R-:W-:Y:S01]  /*0740*/  FADD R22, R13, R22 ;  /* 0x000000160d167221 */ /* 0x010fe20000000000 */
[----:B------:R-:W-:Y:S01]  /*0750*/  BAR.SYNC.DEFER_BLOCKING 0x0 ;  /* 0x0000000000007b1d */ /* 0x000fe20000010000 */
[----:B------:R-:W-:-:S05]  /*0760*/  FADD R24, R15, R24 ;  /* 0x000000180f187221 */ /* 0x000fca0000000000 */
[----:B------:R0:W-:Y:S04]  /*0770*/  STS [R19], R22 ;  /* 0x0000001613007388 */ /* 0x0001e80000000800 */
[----:B------:R0:W-:Y:S01]  /*0780*/  STS [R19+0x200], R24 ;  /* 0x0002001813007388 */ /* 0x0001e20000000800 */
[----:B------:R-:W-:Y:S01]  /*0790*/  IMAD R4, R9, -0x4, R4 ;  /* 0xfffffffc09047824 */ /* 0x000fe200078e0204 */
[----:B------:R-:W-:Y:S06]  /*07a0*/  BAR.SYNC.DEFER_BLOCKING 0x0 ;  /* 0x0000000000007b1d */ /* 0x000fec0000010000 */
[----:B0-----:R-:W-:Y:S05]  /*07b0*/  @!P1 EXIT ;  /* 0x000000000000994d */ /* 0x001fea0003800000 */
[----:B------:R-:W0:Y:S01]  /*07c0*/  LDS.64 R4, [R4] ;  /* 0x0000000004047984 */ /* 0x000e220000000a00 */
[----:B------:R-:W1:Y:S02]  /*07d0*/  LDC.64 R2, c[0x0][0x248] ;  /* 0x00009200ff027b82 */ /* 0x000e640000000a00 */
[----:B-1----:R-:W-:-:S05]  /*07e0*/  IMAD.WIDE R2, R0, 0x4, R2 ;  /* 0x0000000400027825 */ /* 0x002fca00078e0202 */
[----:B0-----:R-:W-:Y:S01]  /*07f0*/  STG.E.64 desc[UR6][R2.64], R4 ;  /* 0x0000000402007986 */ /* 0x001fe2000c101b06 */
[----:B------:R-:W-:Y:S05]  /*0800*/  EXIT ;  /* 0x000000000000794d */ /* 0x000fea0003800000 */
.L_x_0:
[----:B------:R-:W-:-:S00]  /*0810*/  BRA `(.L_x_0) ;  /* 0xfffffffc00fc7947 */ /* 0x000fc0000383ffff */
[----:B------:R-:W-:-:S00]  /*0820*/  NOP ;  /* 0x0000000000007918 */ /* 0x000fc00000000000 */
        /* <DEDUP_REMOVED lines=13> */
.L_x_1:


//--------------------- .nv.global.init           --------------------------
	.section	.nv.global.init,"aw",@progbits
.nv.global.init:
	.type		_$_str,@object
	.size		_$_str,(_$_str_$_2 - _$_str)
_$_str:
        /*0000*/ 	.byte	0x5f, 0x5f, 0x43, 0x55, 0x44, 0x41, 0x5f, 0x46, 0x54, 0x5a, 0x00
	.type		_$_str_$_2,@object
	.size		_$_str_$_2,(.L_1 - _$_str_$_2)
_$_str_$_2:
        /*000b*/ 	.byte	0x5f, 0x5f, 0x43, 0x55, 0x44, 0x41, 0x5f, 0x50, 0x52, 0x45, 0x43, 0x5f, 0x53, 0x51, 0x52, 0x54
        /*001b*/ 	.byte	0x00
.L_1:


//--------------------- .nv.shared.triton_poi_fused__native_batch_norm_legit_no_training_add_relu_48 --------------------------
	.section	.nv.shared.triton_poi_fused__native_batch_norm_legit_no_training_add_relu_48,"aw",@nobits
	.sectionflags	@""
	.align	16
	.zero		1024


//--------------------- .nv.constant0.triton_poi_fused__native_batch_norm_legit_no_training_add_relu_48 --------------------------
	.section	.nv.constant0.triton_poi_fused__native_batch_norm_legit_no_training_add_relu_48,"a",@progbits
	.sectionflags	@""
	.align	4
.nv.constant0.triton_poi_fused__native_batch_norm_legit_no_training_add_relu_48:
	.zero		600
